//
// Generated by NVIDIA NVVM Compiler
//
// Compiler Build ID: CL-36424714
// Cuda compilation tools, release 13.0, V13.0.88
// Based on NVVM 20.0.0
//

.version 9.0
.target sm_100
.address_size 64

	// .globl	_Z5clipfPfff

.visible .entry _Z5clipfPfff(
	.param .u64 .ptr .align 1 _Z5clipfPfff_param_0,
	.param .f32 _Z5clipfPfff_param_1,
	.param .f32 _Z5clipfPfff_param_2
)
{
	.reg .b32 	%r<5>;
	.reg .b32 	%f<6>;
	.reg .b64 	%rd<5>;

	ld.param.u64 	%rd1, [_Z5clipfPfff_param_0];
	ld.param.f32 	%f1, [_Z5clipfPfff_param_1];
	ld.param.f32 	%f2, [_Z5clipfPfff_param_2];
	cvta.to.global.u64 	%rd2, %rd1;
	mov.u32 	%r1, %ctaid.x;
	mov.u32 	%r2, %ntid.x;
	mov.u32 	%r3, %tid.x;
	mad.lo.s32 	%r4, %r1, %r2, %r3;
	mul.wide.u32 	%rd3, %r4, 4;
	add.s64 	%rd4, %rd2, %rd3;
	ld.global.f32 	%f3, [%rd4];
	min.f32 	%f4, %f3, %f2;
	max.f32 	%f5, %f4, %f1;
	st.global.f32 	[%rd4], %f5;
	ret;

}
	// .globl	_Z4clipPddd
.visible .entry _Z4clipPddd(
	.param .u64 .ptr .align 1 _Z4clipPddd_param_0,
	.param .f64 _Z4clipPddd_param_1,
	.param .f64 _Z4clipPddd_param_2
)
{
	.reg .b32 	%r<5>;
	.reg .b64 	%rd<5>;
	.reg .b64 	%fd<6>;

	ld.param.u64 	%rd1, [_Z4clipPddd_param_0];
	ld.param.f64 	%fd1, [_Z4clipPddd_param_1];
	ld.param.f64 	%fd2, [_Z4clipPddd_param_2];
	cvta.to.global.u64 	%rd2, %rd1;
	mov.u32 	%r1, %ctaid.x;
	mov.u32 	%r2, %ntid.x;
	mov.u32 	%r3, %tid.x;
	mad.lo.s32 	%r4, %r1, %r2, %r3;
	mul.wide.u32 	%rd3, %r4, 8;
	add.s64 	%rd4, %rd2, %rd3;
	ld.global.f64 	%fd3, [%rd4];
	min.f64 	%fd4, %fd3, %fd2;
	max.f64 	%fd5, %fd4, %fd1;
	st.global.f64 	[%rd4], %fd5;
	ret;

}


// ===== COMPILED SASS (sm_100) =====

	.target	sm_100

	.elftype	@"ET_EXEC"


//--------------------- .note.nv.tkinfo           --------------------------
	.section	.note.nv.tkinfo,"",@"SHT_NOTE"
	.sectionflags	@"SHF_NOTE_NV_TKINFO"
	.tkinfo
        /*0018*/ 	.word	0x00000002
        /*0030*/ 	.string	""
        /*0030*/ 	.string	"ptxas"
        /*0030*/ 	.string	"Cuda compilation tools, release 13.0, V13.0.88"
        /*0030*/ 	.string	"Build cuda_13.0.r13.0/compiler.36424714_0"
        /*0030*/ 	.string	"-arch sm_100 -m 64 "



//--------------------- .note.nv.cuinfo           --------------------------
	.section	.note.nv.cuinfo,"",@"SHT_NOTE"
	.sectionflags	@"SHF_NOTE_NV_CUINFO"
        /*0018*/ 	.short	0x0002
        /*001a*/ 	.short	0x0064
        /*001c*/ 	.short	0x0082
	.zero		2


//--------------------- .nv.info                  --------------------------
	.section	.nv.info,"",@"SHT_CUDA_INFO"
	.align	4


	//----- nvinfo : EIATTR_REGCOUNT
	.align		4
        /*0000*/ 	.byte	0x04, 0x2f
        /*0002*/ 	.short	(.L_1 - .L_0)
	.align		4
.L_0:
        /*0004*/ 	.word	index@(_Z5clipfPfff)
        /*0008*/ 	.word	0x00000008


	//----- nvinfo : EIATTR_FRAME_SIZE
	.align		4
.L_1:
        /*000c*/ 	.byte	0x04, 0x11
        /*000e*/ 	.short	(.L_3 - .L_2)
	.align		4
.L_2:
        /*0010*/ 	.word	index@(_Z5clipfPfff)
        /*0014*/ 	.word	0x00000000


	//----- nvinfo : EIATTR_REGCOUNT
	.align		4
.L_3:
        /*0018*/ 	.byte	0x04, 0x2f
        /*001a*/ 	.short	(.L_5 - .L_4)
	.align		4
.L_4:
        /*001c*/ 	.word	index@(_Z4clipPddd)
        /*0020*/ 	.word	0x0000000e


	//----- nvinfo : EIATTR_FRAME_SIZE
	.align		4
.L_5:
        /*0024*/ 	.byte	0x04, 0x11
        /*0026*/ 	.short	(.L_7 - .L_6)
	.align		4
.L_6:
        /*0028*/ 	.word	index@(_Z4clipPddd)
        /*002c*/ 	.word	0x00000000


	//----- nvinfo : EIATTR_MIN_STACK_SIZE
	.align		4
.L_7:
        /*0030*/ 	.byte	0x04, 0x12
        /*0032*/ 	.short	(.L_9 - .L_8)
	.align		4
.L_8:
        /*0034*/ 	.word	index@(_Z4clipPddd)
        /*0038*/ 	.word	0x00000000


	//----- nvinfo : EIATTR_MIN_STACK_SIZE
	.align		4
.L_9:
        /*003c*/ 	.byte	0x04, 0x12
        /*003e*/ 	.short	(.L_11 - .L_10)
	.align		4
.L_10:
        /*0040*/ 	.word	index@(_Z5clipfPfff)
        /*0044*/ 	.word	0x00000000
.L_11:


//--------------------- .nv.compat                --------------------------
	.section	.nv.compat,"",@"SHT_CUDA_COMPAT_INFO"
	.align	4
        /*0000*/ 	.byte	0x02, 0x09, 0x00, 0x00, 0x02, 0x02, 0x01, 0x00, 0x02, 0x05, 0x05, 0x00, 0x03, 0x07, 0x01, 0x01
        /*0010*/ 	.byte	0x02, 0x03, 0x00, 0x00, 0x02, 0x06, 0x01, 0x00, 0x04, 0x0b, 0x08, 0x00, 0x01, 0x00, 0x00, 0x00
        /*0020*/ 	.byte	0x00, 0x00, 0x00, 0x00


//--------------------- .nv.info._Z4clipPddd      --------------------------
	.section	.nv.info._Z4clipPddd,"",@"SHT_CUDA_INFO"
	.sectionflags	@""
	.align	4


	//----- nvinfo : EIATTR_CUDA_API_VERSION
	.align		4
        /*0000*/ 	.byte	0x04, 0x37
        /*0002*/ 	.short	(.L_13 - .L_12)
.L_12:
        /*0004*/ 	.word	0x00000082


	//----- nvinfo : EIATTR_KPARAM_INFO
	.align		4
.L_13:
        /*0008*/ 	.byte	0x04, 0x17
        /*000a*/ 	.short	(.L_15 - .L_14)
.L_14:
        /*000c*/ 	.word	0x00000000
        /*0010*/ 	.short	0x0002
        /*0012*/ 	.short	0x0010
        /*0014*/ 	.byte	0x00, 0xf0, 0x21, 0x00


	//----- nvinfo : EIATTR_KPARAM_INFO
	.align		4
.L_15:
        /*0018*/ 	.byte	0x04, 0x17
        /*001a*/ 	.short	(.L_17 - .L_16)
.L_16:
        /*001c*/ 	.word	0x00000000
        /*0020*/ 	.short	0x0001
        /*0022*/ 	.short	0x0008
        /*0024*/ 	.byte	0x00, 0xf0, 0x21, 0x00


	//----- nvinfo : EIATTR_KPARAM_INFO
	.align		4
.L_17:
        /*0028*/ 	.byte	0x04, 0x17
        /*002a*/ 	.short	(.L_19 - .L_18)
.L_18:
        /*002c*/ 	.word	0x00000000
        /*0030*/ 	.short	0x0000
        /*0032*/ 	.short	0x0000
        /*0034*/ 	.byte	0x00, 0xf5, 0x21, 0x00


	//----- nvinfo : EIATTR_SPARSE_MMA_MASK
	.align		4
.L_19:
        /*0038*/ 	.byte	0x03, 0x50
        /*003a*/ 	.short	0x0000


	//----- nvinfo : EIATTR_MAXREG_COUNT
	.align		4
        /*003c*/ 	.byte	0x03, 0x1b
        /*003e*/ 	.short	0x00ff


	//----- nvinfo : EIATTR_MERCURY_ISA_VERSION
	.align		4
        /*0040*/ 	.byte	0x03, 0x5f
        /*0042*/ 	.short	0x0101


	//----- nvinfo : EIATTR_VRC_CTA_INIT_COUNT
	.align		4
        /*0044*/ 	.byte	0x02, 0x4a
	.zero		1
	.zero		1


	//----- nvinfo : EIATTR_EXIT_INSTR_OFFSETS
	.align		4
        /*0048*/ 	.byte	0x04, 0x1c
        /*004a*/ 	.short	(.L_21 - .L_20)


	//   ....[0]....
.L_20:
        /*004c*/ 	.word	0x000001b0


	//----- nvinfo : EIATTR_CBANK_PARAM_SIZE
	.align		4
.L_21:
        /*0050*/ 	.byte	0x03, 0x19
        /*0052*/ 	.short	0x0018


	//----- nvinfo : EIATTR_PARAM_CBANK
	.align		4
        /*0054*/ 	.byte	0x04, 0x0a
        /*0056*/ 	.short	(.L_23 - .L_22)
	.align		4
.L_22:
        /*0058*/ 	.word	index@(.nv.constant0._Z4clipPddd)
        /*005c*/ 	.short	0x0380
        /*005e*/ 	.short	0x0018


	//----- nvinfo : EIATTR_SW_WAR
	.align		4
.L_23:
        /*0060*/ 	.byte	0x04, 0x36
        /*0062*/ 	.short	(.L_25 - .L_24)
.L_24:
        /*0064*/ 	.word	0x00000008
.L_25:


//--------------------- .nv.info._Z5clipfPfff     --------------------------
	.section	.nv.info._Z5clipfPfff,"",@"SHT_CUDA_INFO"
	.sectionflags	@""
	.align	4


	//----- nvinfo : EIATTR_CUDA_API_VERSION
	.align		4
        /*0000*/ 	.byte	0x04, 0x37
        /*0002*/ 	.short	(.L_27 - .L_26)
.L_26:
        /*0004*/ 	.word	0x00000082


	//----- nvinfo : EIATTR_KPARAM_INFO
	.align		4
.L_27:
        /*0008*/ 	.byte	0x04, 0x17
        /*000a*/ 	.short	(.L_29 - .L_28)
.L_28:
        /*000c*/ 	.word	0x00000000
        /*0010*/ 	.short	0x0002
        /*0012*/ 	.short	0x000c
        /*0014*/ 	.byte	0x00, 0xf0, 0x11, 0x00


	//----- nvinfo : EIATTR_KPARAM_INFO
	.align		4
.L_29:
        /*0018*/ 	.byte	0x04, 0x17
        /*001a*/ 	.short	(.L_31 - .L_30)
.L_30:
        /*001c*/ 	.word	0x00000000
        /*0020*/ 	.short	0x0001
        /*0022*/ 	.short	0x0008
        /*0024*/ 	.byte	0x00, 0xf0, 0x11, 0x00


	//----- nvinfo : EIATTR_KPARAM_INFO
	.align		4
.L_31:
        /*0028*/ 	.byte	0x04, 0x17
        /*002a*/ 	.short	(.L_33 - .L_32)
.L_32:
        /*002c*/ 	.word	0x00000000
        /*0030*/ 	.short	0x0000
        /*0032*/ 	.short	0x0000
        /*0034*/ 	.byte	0x00, 0xf5, 0x21, 0x00


	//----- nvinfo : EIATTR_SPARSE_MMA_MASK
	.align		4
.L_33:
        /*0038*/ 	.byte	0x03, 0x50
        /*003a*/ 	.short	0x0000


	//----- nvinfo : EIATTR_MAXREG_COUNT
	.align		4
        /*003c*/ 	.byte	0x03, 0x1b
        /*003e*/ 	.short	0x00ff


	//----- nvinfo : EIATTR_MERCURY_ISA_VERSION
	.align		4
        /*0040*/ 	.byte	0x03, 0x5f
        /*0042*/ 	.short	0x0101


	//----- nvinfo : EIATTR_VRC_CTA_INIT_COUNT
	.align		4
        /*0044*/ 	.byte	0x02, 0x4a
	.zero		1
	.zero		1


	//----- nvinfo : EIATTR_EXIT_INSTR_OFFSETS
	.align		4
        /*0048*/ 	.byte	0x04, 0x1c
        /*004a*/ 	.short	(.L_35 - .L_34)


	//   ....[0]....
.L_34:
        /*004c*/ 	.word	0x000000d0


	//----- nvinfo : EIATTR_CBANK_PARAM_SIZE
	.align		4
.L_35:
        /*0050*/ 	.byte	0x03, 0x19
        /*0052*/ 	.short	0x0010


	//----- nvinfo : EIATTR_PARAM_CBANK
	.align		4
        /*0054*/ 	.byte	0x04, 0x0a
        /*0056*/ 	.short	(.L_37 - .L_36)
	.align		4
.L_36:
        /*0058*/ 	.word	index@(.nv.constant0._Z5clipfPfff)
        /*005c*/ 	.short	0x0380
        /*005e*/ 	.short	0x0010


	//----- nvinfo : EIATTR_SW_WAR
	.align		4
.L_37:
        /*0060*/ 	.byte	0x04, 0x36
        /*0062*/ 	.short	(.L_39 - .L_38)
.L_38:
        /*0064*/ 	.word	0x00000008
.L_39:


//--------------------- .nv.callgraph             --------------------------
	.section	.nv.callgraph,"",@"SHT_CUDA_CALLGRAPH"
	.align	4
	.sectionentsize	8
	.align		4
        /*0000*/ 	.word	0x00000000
	.align		4
        /*0004*/ 	.word	0xffffffff
	.align		4
        /*0008*/ 	.word	0x00000000
	.align		4
        /*000c*/ 	.word	0xfffffffe
	.align		4
        /*0010*/ 	.word	0x00000000
	.align		4
        /*0014*/ 	.word	0xfffffffd
	.align		4
        /*0018*/ 	.word	0x00000000
	.align		4
        /*001c*/ 	.word	0xfffffffc


//--------------------- .text._Z4clipPddd         --------------------------
	.section	.text._Z4clipPddd,"ax",@progbits
	.align	128
        .global         _Z4clipPddd
        .type           _Z4clipPddd,@function
        .size           _Z4clipPddd,(.L_x_2 - _Z4clipPddd)
        .other          _Z4clipPddd,@"STO_CUDA_ENTRY STV_DEFAULT"
_Z4clipPddd:
.text._Z4clipPddd:
[----:B------:R-:W-:Y:S01]  /*0000*/  LDC R1, c[0x0][0x37c] ;  /* 0x0000df00ff017b82 */ /* 0x000fe20000000800 */
[----:B------:R-:W0:Y:S07]  /*0010*/  S2R R0, SR_TID.X ;  /* 0x0000000000007919 */ /* 0x000e2e0000002100 */
[----:B------:R-:W0:Y:S01]  /*0020*/  S2UR UR4, SR_CTAID.X ;  /* 0x00000000000479c3 */ /* 0x000e220000002500 */
[----:B------:R-:W1:Y:S07]  /*0030*/  LDCU.64 UR8, c[0x0][0x358] ;  /* 0x00006b00ff0877ac */ /* 0x000e6e0008000a00 */
[----:B------:R-:W0:Y:S08]  /*0040*/  LDC R5, c[0x0][0x360] ;  /* 0x0000d800ff057b82 */ /* 0x000e300000000800 */
[----:B------:R-:W2:Y:S08]  /*0050*/  LDC.64 R2, c[0x0][0x380] ;  /* 0x0000e000ff027b82 */ /* 0x000eb00000000a00 */
[----:B------:R-:W3:Y:S01]  /*0060*/  LDC.64 R6, c[0x0][0x388] ;  /* 0x0000e200ff067b82 */ /* 0x000ee20000000a00 */
[----:B0-----:R-:W-:Y:S01]  /*0070*/  IMAD R5, R5, UR4, R0 ;  /* 0x0000000405057c24 */ /* 0x001fe2000f8e0200 */
[----:B------:R-:W0:Y:S03]  /*0080*/  LDCU.64 UR4, c[0x0][0x390] ;  /* 0x00007200ff0477ac */ /* 0x000e260008000a00 */
[----:B--2---:R-:W-:-:S05]  /*0090*/  IMAD.WIDE.U32 R2, R5, 0x8, R2 ;  /* 0x0000000805027825 */ /* 0x004fca00078e0002 */
[----:B-1----:R-:W2:Y:S01]  /*00a0*/  LDG.E.64 R4, desc[UR8][R2.64] ;  /* 0x0000000802047981 */ /* 0x002ea2000c1e1b00 */
[----:B0-----:R-:W-:Y:S02]  /*00b0*/  UMOV UR6, UR5 ;  /* 0x0000000500067c82 */ /* 0x001fe40008000000 */
[----:B------:R-:W-:Y:S01]  /*00c0*/  IMAD.U32 R8, RZ, RZ, UR6 ;  /* 0x00000006ff087e24 */ /* 0x000fe2000f8e00ff */
[----:B--2---:R-:W-:Y:S01]  /*00d0*/  DSETP.MIN.AND P0, P1, R4, UR4, PT ;  /* 0x0000000404007e2a */ /* 0x004fe2000b900000 */
[----:B------:R-:W-:-:S05]  /*00e0*/  IMAD.MOV.U32 R0, RZ, RZ, R5 ;  /* 0x000000ffff007224 */ /* 0x000fca00078e0005 */
[----:B------:R-:W-:Y:S02]  /*00f0*/  FSEL R9, R0, UR6, P0 ;  /* 0x0000000600097c08 */ /* 0x000fe40008000000 */
[----:B------:R-:W-:-:S06]  /*0100*/  SEL R4, R4, UR4, P0 ;  /* 0x0000000404047c07 */ /* 0x000fcc0008000000 */
[----:B------:R-:W-:-:S05]  /*0110*/  @P1 LOP3.LUT R9, R8, 0x80000, RZ, 0xfc, !PT ;  /* 0x0008000008091812 */ /* 0x000fca00078efcff */
[----:B------:R-:W-:Y:S01]  /*0120*/  IMAD.MOV.U32 R5, RZ, RZ, R9 ;  /* 0x000000ffff057224 */ /* 0x000fe200078e0009 */
[----:B---3--:R-:W-:-:S03]  /*0130*/  MOV R9, R7 ;  /* 0x0000000700097202 */ /* 0x008fc60000000f00 */
[----:B------:R-:W-:Y:S02]  /*0140*/  IMAD.MOV.U32 R0, RZ, RZ, R5 ;  /* 0x000000ffff007224 */ /* 0x000fe400078e0005 */
[----:B------:R-:W-:-:S06]  /*0150*/  DSETP.MAX.AND P0, P1, R4, R6, PT ;  /* 0x000000060400722a */ /* 0x000fcc000390f000 */
[----:B------:R-:W-:Y:S02]  /*0160*/  FSEL R11, R0, R9, P0 ;  /* 0x00000009000b7208 */ /* 0x000fe40000000000 */
[----:B------:R-:W-:-:S06]  /*0170*/  SEL R4, R4, R6, P0 ;  /* 0x0000000604047207 */ /* 0x000fcc0000000000 */
[----:B------:R-:W-:-:S04]  /*0180*/  @P1 LOP3.LUT R11, R9, 0x80000, RZ, 0xfc, !PT ;  /* 0x00080000090b1812 */ /* 0x000fc800078efcff */
[----:B------:R-:W-:-:S05]  /*0190*/  MOV R5, R11 ;  /* 0x0000000b00057202 */ /* 0x000fca0000000f00 */
[----:B------:R-:W-:Y:S01]  /*01a0*/  STG.E.64 desc[UR8][R2.64], R4 ;  /* 0x0000000402007986 */ /* 0x000fe2000c101b08 */
[----:B------:R-:W-:Y:S05]  /*01b0*/  EXIT ;  /* 0x000000000000794d */ /* 0x000fea0003800000 */
.L_x_0:
[----:B------:R-:W-:-:S00]  /*01c0*/  BRA `(.L_x_0) ;  /* 0xfffffffc00fc7947 */ /* 0x000fc0000383ffff */
[----:B------:R-:W-:-:S00]  /*01d0*/  NOP ;  /* 0x0000000000007918 */ /* 0x000fc00000000000 */
        /* <DEDUP_REMOVED lines=10> */
.L_x_2:


//--------------------- .text._Z5clipfPfff        --------------------------
	.section	.text._Z5clipfPfff,"ax",@progbits
	.align	128
        .global         _Z5clipfPfff
        .type           _Z5clipfPfff,@function
        .size           _Z5clipfPfff,(.L_x_3 - _Z5clipfPfff)
        .other          _Z5clipfPfff,@"STO_CUDA_ENTRY STV_DEFAULT"
_Z5clipfPfff:
.text._Z5clipfPfff:
[----:B------:R-:W-:Y:S01]  /*0000*/  LDC R1, c[0x0][0x37c] ;  /* 0x0000df00ff017b82 */ /* 0x000fe20000000800 */
[----:B------:R-:W0:Y:S07]  /*0010*/  S2R R0, SR_TID.X ;  /* 0x0000000000007919 */ /* 0x000e2e0000002100 */
[----:B------:R-:W0:Y:S01]  /*0020*/  S2UR UR6, SR_CTAID.X ;  /* 0x00000000000679c3 */ /* 0x000e220000002500 */
[----:B------:R-:W1:Y:S07]  /*0030*/  LDCU.64 UR4, c[0x0][0x358] ;  /* 0x00006b00ff0477ac */ /* 0x000e6e0008000a00 */
[----:B------:R-:W0:Y:S08]  /*0040*/  LDC R5, c[0x0][0x360] ;  /* 0x0000d800ff057b82 */ /* 0x000e300000000800 */
[----:B------:R-:W2:Y:S01]  /*0050*/  LDC.64 R2, c[0x0][0x380] ;  /* 0x0000e000ff027b82 */ /* 0x000ea20000000a00 */
[----:B0-----:R-:W-:Y:S01]  /*0060*/  IMAD R5, R5, UR6, R0 ;  /* 0x0000000605057c24 */ /* 0x001fe2000f8e0200 */
[----:B------:R-:W0:Y:S03]  /*0070*/  LDCU.64 UR6, c[0x0][0x388] ;  /* 0x00007100ff0677ac */ /* 0x000e260008000a00 */
[----:B--2---:R-:W-:-:S05]  /*0080*/  IMAD.WIDE.U32 R2, R5, 0x4, R2 ;  /* 0x0000000405027825 */ /* 0x004fca00078e0002 */
[----:B-1----:R-:W0:Y:S02]  /*0090*/  LDG.E R0, desc[UR4][R2.64] ;  /* 0x0000000402007981 */ /* 0x002e24000c1e1900 */
[----:B0-----:R-:W-:-:S04]  /*00a0*/  FMNMX R0, R0, UR7, PT ;  /* 0x0000000700007c09 */ /* 0x001fc8000b800000 */
[----:B------:R-:W-:-:S05]  /*00b0*/  FMNMX R5, R0, UR6, !PT ;  /* 0x0000000600057c09 */ /* 0x000fca000f800000 */
[----:B------:R-:W-:Y:S01]  /*00c0*/  STG.E desc[UR4][R2.64], R5 ;  /* 0x0000000502007986 */ /* 0x000fe2000c101904 */
[----:B------:R-:W-:Y:S05]  /*00d0*/  EXIT ;  /* 0x000000000000794d */ /* 0x000fea0003800000 */
.L_x_1:
        /* <DEDUP_REMOVED lines=10> */
.L_x_3:


//--------------------- .nv.shared.reserved.0     --------------------------
	.section	.nv.shared.reserved.0,"aw",@nobits
	.weak		__nv_reservedSMEM_offset_0_alias
	.size		__nv_reservedSMEM_offset_0_alias, 0, 64
	.other		__nv_reservedSMEM_offset_0_alias,@"STO_CUDA_RESERVED_SHARED STV_DEFAULT"
__nv_reservedSMEM_offset_0_alias:
	.zero		0
	.zero		64


//--------------------- .nv.constant0._Z4clipPddd --------------------------
	.section	.nv.constant0._Z4clipPddd,"a",@progbits
	.sectionflags	@""
	.align	4
.nv.constant0._Z4clipPddd:
	.zero		920


//--------------------- .nv.constant0._Z5clipfPfff --------------------------
	.section	.nv.constant0._Z5clipfPfff,"a",@progbits
	.sectionflags	@""
	.align	4
.nv.constant0._Z5clipfPfff:
	.zero		912


//--------------------- SYMBOLS --------------------------

	.type		.nv.reservedSmem.offset0,@object
	.size		.nv.reservedSmem.offset0,0x4
